//
// Generated by NVIDIA NVVM Compiler
//
// Compiler Build ID: CL-36424714
// Cuda compilation tools, release 13.0, V13.0.88
// Based on NVVM 20.0.0
//

.version 9.0
.target sm_100
.address_size 64

	// .globl	convolve2DKernel

.visible .entry convolve2DKernel(
	.param .u64 .ptr .align 1 convolve2DKernel_param_0,
	.param .u64 .ptr .align 1 convolve2DKernel_param_1,
	.param .u64 .ptr .align 1 convolve2DKernel_param_2,
	.param .u32 convolve2DKernel_param_3,
	.param .u32 convolve2DKernel_param_4,
	.param .u32 convolve2DKernel_param_5
)
{
	.reg .pred 	%p<91>;
	.reg .b32 	%r<64>;
	.reg .b32 	%f<99>;
	.reg .b64 	%rd<40>;

	ld.param.u64 	%rd9, [convolve2DKernel_param_0];
	ld.param.u64 	%rd10, [convolve2DKernel_param_1];
	ld.param.u64 	%rd8, [convolve2DKernel_param_2];
	ld.param.u32 	%r25, [convolve2DKernel_param_3];
	ld.param.u32 	%r26, [convolve2DKernel_param_4];
	ld.param.u32 	%r27, [convolve2DKernel_param_5];
	cvta.to.global.u64 	%rd1, %rd10;
	cvta.to.global.u64 	%rd2, %rd9;
	mov.u32 	%r28, %ctaid.y;
	mov.u32 	%r29, %ntid.y;
	mov.u32 	%r30, %tid.y;
	mad.lo.s32 	%r1, %r28, %r29, %r30;
	mov.u32 	%r31, %ctaid.x;
	mov.u32 	%r32, %ntid.x;
	mov.u32 	%r33, %tid.x;
	mad.lo.s32 	%r2, %r31, %r32, %r33;
	setp.ge.s32 	%p2, %r1, %r26;
	setp.ge.s32 	%p3, %r2, %r25;
	or.pred  	%p4, %p3, %p2;
	@%p4 bra 	$L__BB0_45;
	setp.lt.s32 	%p5, %r27, 1;
	mov.f32 	%f77, 0f00000000;
	@%p5 bra 	$L__BB0_44;
	shr.u32 	%r35, %r27, 1;
	sub.s32 	%r3, %r1, %r35;
	sub.s32 	%r4, %r2, %r35;
	and.b32  	%r5, %r27, 7;
	add.s32 	%r6, %r5, -1;
	and.b32  	%r7, %r27, 3;
	and.b32  	%r8, %r27, 2147483640;
	and.b32  	%r9, %r27, 1;
	mov.f32 	%f77, 0f00000000;
	mov.b32 	%r59, 0;
$L__BB0_3:
	setp.lt.u32 	%p6, %r27, 8;
	add.s32 	%r37, %r3, %r59;
	setp.gt.s32 	%p7, %r37, -1;
	setp.lt.s32 	%p8, %r37, %r26;
	and.pred  	%p1, %p7, %p8;
	mul.lo.s32 	%r11, %r37, %r25;
	mul.lo.s32 	%r12, %r59, %r27;
	mov.b32 	%r62, 0;
	@%p6 bra 	$L__BB0_22;
	mov.b32 	%r60, 0;
	cvt.u64.u32 	%rd14, %r12;
$L__BB0_5:
	.pragma "nounroll";
	add.s32 	%r14, %r4, %r60;
	setp.gt.s32 	%p9, %r14, -1;
	setp.lt.s32 	%p10, %r14, %r25;
	and.pred  	%p11, %p9, %p10;
	and.pred  	%p12, %p1, %p11;
	add.s32 	%r39, %r14, %r11;
	mul.wide.s32 	%rd11, %r39, 4;
	add.s64 	%rd3, %rd2, %rd11;
	not.pred 	%p13, %p12;
	@%p13 bra 	$L__BB0_7;
	ld.global.f32 	%f43, [%rd3];
	add.s32 	%r40, %r60, %r12;
	mul.wide.u32 	%rd12, %r40, 4;
	add.s64 	%rd13, %rd1, %rd12;
	ld.global.f32 	%f44, [%rd13];
	fma.rn.f32 	%f77, %f43, %f44, %f77;
$L__BB0_7:
	add.s32 	%r41, %r14, 1;
	setp.gt.s32 	%p14, %r41, -1;
	setp.lt.s32 	%p15, %r41, %r25;
	and.pred  	%p16, %p14, %p15;
	and.pred  	%p17, %p1, %p16;
	cvt.u64.u32 	%rd15, %r60;
	add.s64 	%rd16, %rd15, %rd14;
	shl.b64 	%rd17, %rd16, 2;
	add.s64 	%rd4, %rd1, %rd17;
	not.pred 	%p18, %p17;
	@%p18 bra 	$L__BB0_9;
	ld.global.f32 	%f45, [%rd3+4];
	ld.global.f32 	%f46, [%rd4+4];
	fma.rn.f32 	%f77, %f45, %f46, %f77;
$L__BB0_9:
	add.s32 	%r42, %r14, 2;
	setp.gt.s32 	%p19, %r42, -1;
	setp.lt.s32 	%p20, %r42, %r25;
	and.pred  	%p21, %p19, %p20;
	and.pred  	%p22, %p1, %p21;
	not.pred 	%p23, %p22;
	@%p23 bra 	$L__BB0_11;
	ld.global.f32 	%f47, [%rd3+8];
	ld.global.f32 	%f48, [%rd4+8];
	fma.rn.f32 	%f77, %f47, %f48, %f77;
$L__BB0_11:
	add.s32 	%r43, %r14, 3;
	setp.gt.s32 	%p24, %r43, -1;
	setp.lt.s32 	%p25, %r43, %r25;
	and.pred  	%p26, %p24, %p25;
	and.pred  	%p27, %p1, %p26;
	not.pred 	%p28, %p27;
	@%p28 bra 	$L__BB0_13;
	ld.global.f32 	%f49, [%rd3+12];
	ld.global.f32 	%f50, [%rd4+12];
	fma.rn.f32 	%f77, %f49, %f50, %f77;
$L__BB0_13:
	add.s32 	%r44, %r14, 4;
	setp.gt.s32 	%p29, %r44, -1;
	setp.lt.s32 	%p30, %r44, %r25;
	and.pred  	%p31, %p29, %p30;
	and.pred  	%p32, %p1, %p31;
	not.pred 	%p33, %p32;
	@%p33 bra 	$L__BB0_15;
	ld.global.f32 	%f51, [%rd3+16];
	ld.global.f32 	%f52, [%rd4+16];
	fma.rn.f32 	%f77, %f51, %f52, %f77;
$L__BB0_15:
	add.s32 	%r45, %r14, 5;
	setp.gt.s32 	%p34, %r45, -1;
	setp.lt.s32 	%p35, %r45, %r25;
	and.pred  	%p36, %p34, %p35;
	and.pred  	%p37, %p1, %p36;
	not.pred 	%p38, %p37;
	@%p38 bra 	$L__BB0_17;
	ld.global.f32 	%f53, [%rd3+20];
	ld.global.f32 	%f54, [%rd4+20];
	fma.rn.f32 	%f77, %f53, %f54, %f77;
$L__BB0_17:
	add.s32 	%r46, %r14, 6;
	setp.gt.s32 	%p39, %r46, -1;
	setp.lt.s32 	%p40, %r46, %r25;
	and.pred  	%p41, %p39, %p40;
	and.pred  	%p42, %p1, %p41;
	not.pred 	%p43, %p42;
	@%p43 bra 	$L__BB0_19;
	ld.global.f32 	%f55, [%rd3+24];
	ld.global.f32 	%f56, [%rd4+24];
	fma.rn.f32 	%f77, %f55, %f56, %f77;
$L__BB0_19:
	add.s32 	%r47, %r14, 7;
	setp.gt.s32 	%p44, %r47, -1;
	setp.lt.s32 	%p45, %r47, %r25;
	and.pred  	%p46, %p44, %p45;
	and.pred  	%p47, %p1, %p46;
	not.pred 	%p48, %p47;
	@%p48 bra 	$L__BB0_21;
	ld.global.f32 	%f57, [%rd3+28];
	ld.global.f32 	%f58, [%rd4+28];
	fma.rn.f32 	%f77, %f57, %f58, %f77;
$L__BB0_21:
	add.s32 	%r60, %r60, 8;
	setp.ne.s32 	%p49, %r60, %r8;
	mov.u32 	%r62, %r8;
	@%p49 bra 	$L__BB0_5;
$L__BB0_22:
	setp.eq.s32 	%p50, %r5, 0;
	@%p50 bra 	$L__BB0_43;
	setp.lt.u32 	%p51, %r6, 3;
	@%p51 bra 	$L__BB0_33;
	add.s32 	%r17, %r4, %r62;
	setp.gt.s32 	%p52, %r17, -1;
	setp.lt.s32 	%p53, %r17, %r25;
	and.pred  	%p54, %p52, %p53;
	and.pred  	%p55, %p1, %p54;
	add.s32 	%r48, %r17, %r11;
	mul.wide.s32 	%rd18, %r48, 4;
	add.s64 	%rd5, %rd2, %rd18;
	not.pred 	%p56, %p55;
	@%p56 bra 	$L__BB0_26;
	ld.global.f32 	%f60, [%rd5];
	add.s32 	%r49, %r62, %r12;
	mul.wide.u32 	%rd19, %r49, 4;
	add.s64 	%rd20, %rd1, %rd19;
	ld.global.f32 	%f61, [%rd20];
	fma.rn.f32 	%f77, %f60, %f61, %f77;
$L__BB0_26:
	add.s32 	%r50, %r17, 1;
	setp.gt.s32 	%p57, %r50, -1;
	setp.lt.s32 	%p58, %r50, %r25;
	and.pred  	%p59, %p57, %p58;
	and.pred  	%p60, %p1, %p59;
	cvt.u64.u32 	%rd21, %r12;
	cvt.u64.u32 	%rd22, %r62;
	add.s64 	%rd23, %rd22, %rd21;
	shl.b64 	%rd24, %rd23, 2;
	add.s64 	%rd6, %rd1, %rd24;
	not.pred 	%p61, %p60;
	@%p61 bra 	$L__BB0_28;
	ld.global.f32 	%f62, [%rd5+4];
	ld.global.f32 	%f63, [%rd6+4];
	fma.rn.f32 	%f77, %f62, %f63, %f77;
$L__BB0_28:
	add.s32 	%r51, %r17, 2;
	setp.gt.s32 	%p62, %r51, -1;
	setp.lt.s32 	%p63, %r51, %r25;
	and.pred  	%p64, %p62, %p63;
	and.pred  	%p65, %p1, %p64;
	not.pred 	%p66, %p65;
	@%p66 bra 	$L__BB0_30;
	ld.global.f32 	%f64, [%rd5+8];
	ld.global.f32 	%f65, [%rd6+8];
	fma.rn.f32 	%f77, %f64, %f65, %f77;
$L__BB0_30:
	add.s32 	%r52, %r17, 3;
	setp.gt.s32 	%p67, %r52, -1;
	setp.lt.s32 	%p68, %r52, %r25;
	and.pred  	%p69, %p67, %p68;
	and.pred  	%p70, %p1, %p69;
	not.pred 	%p71, %p70;
	@%p71 bra 	$L__BB0_32;
	ld.global.f32 	%f66, [%rd5+12];
	ld.global.f32 	%f67, [%rd6+12];
	fma.rn.f32 	%f77, %f66, %f67, %f77;
$L__BB0_32:
	add.s32 	%r62, %r62, 4;
$L__BB0_33:
	setp.eq.s32 	%p72, %r7, 0;
	@%p72 bra 	$L__BB0_43;
	setp.eq.s32 	%p73, %r7, 1;
	@%p73 bra 	$L__BB0_40;
	add.s32 	%r20, %r4, %r62;
	setp.gt.s32 	%p74, %r20, -1;
	setp.lt.s32 	%p75, %r20, %r25;
	and.pred  	%p76, %p74, %p75;
	and.pred  	%p77, %p1, %p76;
	add.s32 	%r53, %r20, %r11;
	mul.wide.s32 	%rd25, %r53, 4;
	add.s64 	%rd7, %rd2, %rd25;
	not.pred 	%p78, %p77;
	@%p78 bra 	$L__BB0_37;
	ld.global.f32 	%f69, [%rd7];
	add.s32 	%r54, %r62, %r12;
	mul.wide.u32 	%rd26, %r54, 4;
	add.s64 	%rd27, %rd1, %rd26;
	ld.global.f32 	%f70, [%rd27];
	fma.rn.f32 	%f77, %f69, %f70, %f77;
$L__BB0_37:
	add.s32 	%r55, %r20, 1;
	setp.gt.s32 	%p79, %r55, -1;
	setp.lt.s32 	%p80, %r55, %r25;
	and.pred  	%p81, %p79, %p80;
	and.pred  	%p82, %p1, %p81;
	not.pred 	%p83, %p82;
	@%p83 bra 	$L__BB0_39;
	ld.global.f32 	%f71, [%rd7+4];
	cvt.u64.u32 	%rd28, %r12;
	cvt.u64.u32 	%rd29, %r62;
	add.s64 	%rd30, %rd29, %rd28;
	shl.b64 	%rd31, %rd30, 2;
	add.s64 	%rd32, %rd1, %rd31;
	ld.global.f32 	%f72, [%rd32+4];
	fma.rn.f32 	%f77, %f71, %f72, %f77;
$L__BB0_39:
	add.s32 	%r62, %r62, 2;
$L__BB0_40:
	setp.eq.s32 	%p84, %r9, 0;
	@%p84 bra 	$L__BB0_43;
	add.s32 	%r23, %r4, %r62;
	setp.gt.s32 	%p85, %r23, -1;
	setp.lt.s32 	%p86, %r23, %r25;
	and.pred  	%p87, %p85, %p86;
	and.pred  	%p88, %p1, %p87;
	not.pred 	%p89, %p88;
	@%p89 bra 	$L__BB0_43;
	add.s32 	%r56, %r23, %r11;
	mul.wide.s32 	%rd33, %r56, 4;
	add.s64 	%rd34, %rd2, %rd33;
	ld.global.f32 	%f73, [%rd34];
	add.s32 	%r57, %r62, %r12;
	mul.wide.u32 	%rd35, %r57, 4;
	add.s64 	%rd36, %rd1, %rd35;
	ld.global.f32 	%f74, [%rd36];
	fma.rn.f32 	%f77, %f73, %f74, %f77;
$L__BB0_43:
	add.s32 	%r59, %r59, 1;
	setp.ne.s32 	%p90, %r59, %r27;
	@%p90 bra 	$L__BB0_3;
$L__BB0_44:
	mad.lo.s32 	%r58, %r25, %r1, %r2;
	cvta.to.global.u64 	%rd37, %rd8;
	mul.wide.s32 	%rd38, %r58, 4;
	add.s64 	%rd39, %rd37, %rd38;
	st.global.f32 	[%rd39], %f77;
$L__BB0_45:
	ret;

}


// ===== COMPILED SASS (sm_100) =====

	.target	sm_100

	.elftype	@"ET_EXEC"


//--------------------- .note.nv.tkinfo           --------------------------
	.section	.note.nv.tkinfo,"",@"SHT_NOTE"
	.sectionflags	@"SHF_NOTE_NV_TKINFO"
	.tkinfo
        /*0018*/ 	.word	0x00000002
        /*0030*/ 	.string	""
        /*0030*/ 	.string	"ptxas"
        /*0030*/ 	.string	"Cuda compilation tools, release 13.0, V13.0.88"
        /*0030*/ 	.string	"Build cuda_13.0.r13.0/compiler.36424714_0"
        /*0030*/ 	.string	"-arch sm_100 -m 64 "



//--------------------- .note.nv.cuinfo           --------------------------
	.section	.note.nv.cuinfo,"",@"SHT_NOTE"
	.sectionflags	@"SHF_NOTE_NV_CUINFO"
        /*0018*/ 	.short	0x0002
        /*001a*/ 	.short	0x0064
        /*001c*/ 	.short	0x0082
	.zero		2


//--------------------- .nv.info                  --------------------------
	.section	.nv.info,"",@"SHT_CUDA_INFO"
	.align	4


	//----- nvinfo : EIATTR_REGCOUNT
	.align		4
        /*0000*/ 	.byte	0x04, 0x2f
        /*0002*/ 	.short	(.L_1 - .L_0)
	.align		4
.L_0:
        /*0004*/ 	.word	index@(convolve2DKernel)
        /*0008*/ 	.word	0x0000001e


	//----- nvinfo : EIATTR_FRAME_SIZE
	.align		4
.L_1:
        /*000c*/ 	.byte	0x04, 0x11
        /*000e*/ 	.short	(.L_3 - .L_2)
	.align		4
.L_2:
        /*0010*/ 	.word	index@(convolve2DKernel)
        /*0014*/ 	.word	0x00000000


	//----- nvinfo : EIATTR_MIN_STACK_SIZE
	.align		4
.L_3:
        /*0018*/ 	.byte	0x04, 0x12
        /*001a*/ 	.short	(.L_5 - .L_4)
	.align		4
.L_4:
        /*001c*/ 	.word	index@(convolve2DKernel)
        /*0020*/ 	.word	0x00000000
.L_5:


//--------------------- .nv.compat                --------------------------
	.section	.nv.compat,"",@"SHT_CUDA_COMPAT_INFO"
	.align	4
        /*0000*/ 	.byte	0x02, 0x09, 0x00, 0x00, 0x02, 0x02, 0x01, 0x00, 0x02, 0x05, 0x05, 0x00, 0x03, 0x07, 0x01, 0x01
        /*0010*/ 	.byte	0x02, 0x03, 0x00, 0x00, 0x02, 0x06, 0x01, 0x00, 0x04, 0x0b, 0x08, 0x00, 0x09, 0x00, 0x00, 0x00
        /*0020*/ 	.byte	0x00, 0x00, 0x00, 0x00


//--------------------- .nv.info.convolve2DKernel --------------------------
	.section	.nv.info.convolve2DKernel,"",@"SHT_CUDA_INFO"
	.sectionflags	@""
	.align	4


	//----- nvinfo : EIATTR_CUDA_API_VERSION
	.align		4
        /*0000*/ 	.byte	0x04, 0x37
        /*0002*/ 	.short	(.L_7 - .L_6)
.L_6:
        /*0004*/ 	.word	0x00000082


	//----- nvinfo : EIATTR_KPARAM_INFO
	.align		4
.L_7:
        /*0008*/ 	.byte	0x04, 0x17
        /*000a*/ 	.short	(.L_9 - .L_8)
.L_8:
        /*000c*/ 	.word	0x00000000
        /*0010*/ 	.short	0x0005
        /*0012*/ 	.short	0x0020
        /*0014*/ 	.byte	0x00, 0xf0, 0x11, 0x00


	//----- nvinfo : EIATTR_KPARAM_INFO
	.align		4
.L_9:
        /*0018*/ 	.byte	0x04, 0x17
        /*001a*/ 	.short	(.L_11 - .L_10)
.L_10:
        /*001c*/ 	.word	0x00000000
        /*0020*/ 	.short	0x0004
        /*0022*/ 	.short	0x001c
        /*0024*/ 	.byte	0x00, 0xf0, 0x11, 0x00


	//----- nvinfo : EIATTR_KPARAM_INFO
	.align		4
.L_11:
        /*0028*/ 	.byte	0x04, 0x17
        /*002a*/ 	.short	(.L_13 - .L_12)
.L_12:
        /*002c*/ 	.word	0x00000000
        /*0030*/ 	.short	0x0003
        /*0032*/ 	.short	0x0018
        /*0034*/ 	.byte	0x00, 0xf0, 0x11, 0x00


	//----- nvinfo : EIATTR_KPARAM_INFO
	.align		4
.L_13:
        /*0038*/ 	.byte	0x04, 0x17
        /*003a*/ 	.short	(.L_15 - .L_14)
.L_14:
        /*003c*/ 	.word	0x00000000
        /*0040*/ 	.short	0x0002
        /*0042*/ 	.short	0x0010
        /*0044*/ 	.byte	0x00, 0xf5, 0x21, 0x00


	//----- nvinfo : EIATTR_KPARAM_INFO
	.align		4
.L_15:
        /*0048*/ 	.byte	0x04, 0x17
        /*004a*/ 	.short	(.L_17 - .L_16)
.L_16:
        /*004c*/ 	.word	0x00000000
        /*0050*/ 	.short	0x0001
        /*0052*/ 	.short	0x0008
        /*0054*/ 	.byte	0x00, 0xf5, 0x21, 0x00


	//----- nvinfo : EIATTR_KPARAM_INFO
	.align		4
.L_17:
        /*0058*/ 	.byte	0x04, 0x17
        /*005a*/ 	.short	(.L_19 - .L_18)
.L_18:
        /*005c*/ 	.word	0x00000000
        /*0060*/ 	.short	0x0000
        /*0062*/ 	.short	0x0000
        /*0064*/ 	.byte	0x00, 0xf5, 0x21, 0x00


	//----- nvinfo : EIATTR_SPARSE_MMA_MASK
	.align		4
.L_19:
        /*0068*/ 	.byte	0x03, 0x50
        /*006a*/ 	.short	0x0000


	//----- nvinfo : EIATTR_MAXREG_COUNT
	.align		4
        /*006c*/ 	.byte	0x03, 0x1b
        /*006e*/ 	.short	0x00ff


	//----- nvinfo : EIATTR_MERCURY_ISA_VERSION
	.align		4
        /*0070*/ 	.byte	0x03, 0x5f
        /*0072*/ 	.short	0x0101


	//----- nvinfo : EIATTR_VRC_CTA_INIT_COUNT
	.align		4
        /*0074*/ 	.byte	0x02, 0x4a
	.zero		1
	.zero		1


	//----- nvinfo : EIATTR_EXIT_INSTR_OFFSETS
	.align		4
        /*0078*/ 	.byte	0x04, 0x1c
        /*007a*/ 	.short	(.L_21 - .L_20)


	//   ....[0]....
.L_20:
        /*007c*/ 	.word	0x000000c0


	//   ....[1]....
        /*0080*/ 	.word	0x00000d50


	//----- nvinfo : EIATTR_CRS_STACK_SIZE
	.align		4
.L_21:
        /*0084*/ 	.byte	0x04, 0x1e
        /*0086*/ 	.short	(.L_23 - .L_22)
.L_22:
        /*0088*/ 	.word	0x00000000


	//----- nvinfo : EIATTR_CBANK_PARAM_SIZE
	.align		4
.L_23:
        /*008c*/ 	.byte	0x03, 0x19
        /*008e*/ 	.short	0x0024


	//----- nvinfo : EIATTR_PARAM_CBANK
	.align		4
        /*0090*/ 	.byte	0x04, 0x0a
        /*0092*/ 	.short	(.L_25 - .L_24)
	.align		4
.L_24:
        /*0094*/ 	.word	index@(.nv.constant0.convolve2DKernel)
        /*0098*/ 	.short	0x0380
        /*009a*/ 	.short	0x0024


	//----- nvinfo : EIATTR_SW_WAR
	.align		4
.L_25:
        /*009c*/ 	.byte	0x04, 0x36
        /*009e*/ 	.short	(.L_27 - .L_26)
.L_26:
        /*00a0*/ 	.word	0x00000008
.L_27:


//--------------------- .nv.callgraph             --------------------------
	.section	.nv.callgraph,"",@"SHT_CUDA_CALLGRAPH"
	.align	4
	.sectionentsize	8
	.align		4
        /*0000*/ 	.word	0x00000000
	.align		4
        /*0004*/ 	.word	0xffffffff
	.align		4
        /*0008*/ 	.word	0x00000000
	.align		4
        /*000c*/ 	.word	0xfffffffe
	.align		4
        /*0010*/ 	.word	0x00000000
	.align		4
        /*0014*/ 	.word	0xfffffffd
	.align		4
        /*0018*/ 	.word	0x00000000
	.align		4
        /*001c*/ 	.word	0xfffffffc


//--------------------- .text.convolve2DKernel    --------------------------
	.section	.text.convolve2DKernel,"ax",@progbits
	.align	128
        .global         convolve2DKernel
        .type           convolve2DKernel,@function
        .size           convolve2DKernel,(.L_x_9 - convolve2DKernel)
        .other          convolve2DKernel,@"STO_CUDA_ENTRY STV_DEFAULT"
convolve2DKernel:
.text.convolve2DKernel:
[----:B------:R-:W-:Y:S01]  /*0000*/  LDC R1, c[0x0][0x37c] ;  /* 0x0000df00ff017b82 */ /* 0x000fe20000000800 */
[----:B------:R-:W0:Y:S07]  /*0010*/  S2R R3, SR_TID.Y ;  /* 0x0000000000037919 */ /* 0x000e2e0000002200 */
[----:B------:R-:W0:Y:S01]  /*0020*/  S2UR UR4, SR_CTAID.Y ;  /* 0x00000000000479c3 */ /* 0x000e220000002600 */
[----:B------:R-:W1:Y:S01]  /*0030*/  LDCU.64 UR6, c[0x0][0x398] ;  /* 0x00007300ff0677ac */ /* 0x000e620008000a00 */
[----:B------:R-:W2:Y:S06]  /*0040*/  S2R R5, SR_TID.X ;  /* 0x0000000000057919 */ /* 0x000eac0000002100 */
[----:B------:R-:W0:Y:S08]  /*0050*/  LDC R0, c[0x0][0x364] ;  /* 0x0000d900ff007b82 */ /* 0x000e300000000800 */
[----:B------:R-:W2:Y:S08]  /*0060*/  S2UR UR5, SR_CTAID.X ;  /* 0x00000000000579c3 */ /* 0x000eb00000002500 */
[----:B------:R-:W2:Y:S01]  /*0070*/  LDC R2, c[0x0][0x360] ;  /* 0x0000d800ff027b82 */ /* 0x000ea20000000800 */
[----:B0-----:R-:W-:-:S05]  /*0080*/  IMAD R0, R0, UR4, R3 ;  /* 0x0000000400007c24 */ /* 0x001fca000f8e0203 */
[----:B-1----:R-:W-:Y:S01]  /*0090*/  ISETP.GE.AND P0, PT, R0, UR7, PT ;  /* 0x0000000700007c0c */ /* 0x002fe2000bf06270 */
[----:B--2---:R-:W-:-:S05]  /*00a0*/  IMAD R3, R2, UR5, R5 ;  /* 0x0000000502037c24 */ /* 0x004fca000f8e0205 */
[----:B------:R-:W-:-:S13]  /*00b0*/  ISETP.GE.OR P0, PT, R3, UR6, P0 ;  /* 0x0000000603007c0c */ /* 0x000fda0008706670 */
[----:B------:R-:W-:Y:S05]  /*00c0*/  @P0 EXIT ;  /* 0x000000000000094d */ /* 0x000fea0003800000 */
[----:B------:R-:W0:Y:S01]  /*00d0*/  LDCU UR5, c[0x0][0x3a0] ;  /* 0x00007400ff0577ac */ /* 0x000e220008000800 */
[----:B------:R-:W-:Y:S01]  /*00e0*/  IMAD.MOV.U32 R2, RZ, RZ, RZ ;  /* 0x000000ffff027224 */ /* 0x000fe200078e00ff */
[----:B------:R-:W1:Y:S01]  /*00f0*/  LDCU.64 UR10, c[0x0][0x358] ;  /* 0x00006b00ff0a77ac */ /* 0x000e620008000a00 */
[----:B0-----:R-:W-:-:S09]  /*0100*/  UISETP.GE.AND UP0, UPT, UR5, 0x1, UPT ;  /* 0x000000010500788c */ /* 0x001fd2000bf06270 */
[----:B-1----:R-:W-:Y:S05]  /*0110*/  BRA.U !UP0, `(.L_x_0) ;  /* 0x0000000908f87547 */ /* 0x002fea000b800000 */
[----:B------:R-:W-:Y:S01]  /*0120*/  ULOP3.LUT UR6, UR5, 0x7, URZ, 0xc0, !UPT ;  /* 0x0000000705067892 */ /* 0x000fe2000f8ec0ff */
[----:B------:R-:W-:Y:S01]  /*0130*/  IMAD.MOV.U32 R2, RZ, RZ, RZ ;  /* 0x000000ffff027224 */ /* 0x000fe200078e00ff */
[----:B------:R-:W-:Y:S02]  /*0140*/  USHF.R.U32.HI UR4, URZ, 0x1, UR5 ;  /* 0x00000001ff047899 */ /* 0x000fe40008011605 */
[----:B------:R-:W-:Y:S02]  /*0150*/  UIADD3 UR7, UPT, UPT, UR6, -0x1, URZ ;  /* 0xffffffff06077890 */ /* 0x000fe4000fffe0ff */
[----:B------:R-:W-:Y:S02]  /*0160*/  ULOP3.LUT UR8, UR5, 0x3, URZ, 0xc0, !UPT ;  /* 0x0000000305087892 */ /* 0x000fe4000f8ec0ff */
[----:B------:R-:W-:Y:S01]  /*0170*/  VIADD R18, R0, -UR4 ;  /* 0x8000000400127c36 */ /* 0x000fe20008000000 */
[----:B------:R-:W-:Y:S01]  /*0180*/  ULOP3.LUT UR5, UR5, 0x7ffffff8, URZ, 0xc0, !UPT ;  /* 0x7ffffff805057892 */ /* 0x000fe2000f8ec0ff */
[----:B------:R-:W-:Y:S01]  /*0190*/  VIADD R4, R3, -UR4 ;  /* 0x8000000403047c36 */ /* 0x000fe20008000000 */
[----:B------:R-:W-:Y:S01]  /*01a0*/  UISETP.GE.U32.AND UP1, UPT, UR7, 0x3, UPT ;  /* 0x000000030700788c */ /* 0x000fe2000bf26070 */
[----:B------:R-:W-:-:S10]  /*01b0*/  UMOV UR4, URZ ;  /* 0x000000ff00047c82 */ /* 0x000fd40008000000 */
.L_x_7:
[----:B------:R-:W0:Y:S01]  /*01c0*/  LDCU UR9, c[0x0][0x3a0] ;  /* 0x00007400ff0977ac */ /* 0x000e220008000800 */
[----:B------:R-:W-:Y:S02]  /*01d0*/  VIADD R5, R18, UR4 ;  /* 0x0000000412057c36 */ /* 0x000fe40008000000 */
[----:B------:R-:W-:Y:S01]  /*01e0*/  IMAD.MOV.U32 R7, RZ, RZ, RZ ;  /* 0x000000ffff077224 */ /* 0x000fe200078e00ff */
[----:B------:R-:W1:Y:S01]  /*01f0*/  LDCU UR12, c[0x0][0x39c] ;  /* 0x00007380ff0c77ac */ /* 0x000e620008000800 */
[----:B0-----:R-:W-:Y:S02]  /*0200*/  UISETP.GE.U32.AND UP2, UPT, UR9, 0x8, UPT ;  /* 0x000000080900788c */ /* 0x001fe4000bf46070 */
[----:B------:R-:W-:Y:S01]  /*0210*/  UIMAD UR7, UR4, UR9, URZ ;  /* 0x00000009040772a4 */ /* 0x000fe2000f8e02ff */
[----:B-1----:R-:W-:Y:S01]  /*0220*/  ISETP.GE.AND P0, PT, R5, UR12, PT ;  /* 0x0000000c05007c0c */ /* 0x002fe2000bf06270 */
[----:B------:R-:W-:-:S03]  /*0230*/  UIADD3 UR4, UPT, UPT, UR4, 0x1, URZ ;  /* 0x0000000104047890 */ /* 0x000fc6000fffe0ff */
[----:B------:R-:W-:Y:S01]  /*0240*/  ISETP.GT.AND P0, PT, R5, -0x1, !P0 ;  /* 0xffffffff0500780c */ /* 0x000fe20004704270 */
[----:B------:R-:W-:Y:S01]  /*0250*/  UISETP.NE.AND UP0, UPT, UR4, UR9, UPT ;  /* 0x000000090400728c */ /* 0x000fe2000bf05270 */
[----:B------:R-:W-:Y:S11]  /*0260*/  BRA.U !UP2, `(.L_x_1) ;  /* 0x000000050a247547 */ /* 0x000ff6000b800000 */
[----:B------:R-:W0:Y:S01]  /*0270*/  LDC.64 R6, c[0x0][0x380] ;  /* 0x0000e000ff067b82 */ /* 0x000e220000000a00 */
[----:B------:R-:W-:Y:S01]  /*0280*/  IMAD.MOV.U32 R15, RZ, RZ, RZ ;  /* 0x000000ffff0f7224 */ /* 0x000fe200078e00ff */
[----:B------:R-:W1:Y:S06]  /*0290*/  LDCU UR9, c[0x0][0x398] ;  /* 0x00007300ff0977ac */ /* 0x000e6c0008000800 */
[----:B------:R-:W2:Y:S02]  /*02a0*/  LDC.64 R8, c[0x0][0x388] ;  /* 0x0000e200ff087b82 */ /* 0x000ea40000000a00 */
.L_x_2:
[----:B------:R-:W-:Y:S01]  /*02b0*/  IMAD.IADD R14, R4, 0x1, R15 ;  /* 0x00000001040e7824 */ /* 0x000fe200078e020f */
[----:B------:R-:W-:-:S03]  /*02c0*/  IADD3 R19, P2, PT, R15, UR7, RZ ;  /* 0x000000070f137c10 */ /* 0x000fc6000ff5e0ff */
[----:B-1----:R-:W-:Y:S01]  /*02d0*/  IMAD R13, R5, UR9, R14 ;  /* 0x00000009050d7c24 */ /* 0x002fe2000f8e020e */
[C---:B------:R-:W-:Y:S01]  /*02e0*/  ISETP.GE.AND P3, PT, R14.reuse, UR9, PT ;  /* 0x000000090e007c0c */ /* 0x040fe2000bf66270 */
[----:B------:R-:W-:Y:S01]  /*02f0*/  IMAD.X R20, RZ, RZ, RZ, P2 ;  /* 0x000000ffff147224 */ /* 0x000fe200010e06ff */
[C---:B------:R-:W-:Y:S01]  /*0300*/  IADD3 R10, PT, PT, R14.reuse, 0x1, RZ ;  /* 0x000000010e0a7810 */ /* 0x040fe20007ffe0ff */
[----:B0-----:R-:W-:Y:S01]  /*0310*/  IMAD.WIDE R12, R13, 0x4, R6 ;  /* 0x000000040d0c7825 */ /* 0x001fe200078e0206 */
[----:B------:R-:W-:Y:S02]  /*0320*/  ISETP.GT.AND P3, PT, R14, -0x1, !P3 ;  /* 0xffffffff0e00780c */ /* 0x000fe40005f64270 */
[C---:B------:R-:W-:Y:S02]  /*0330*/  ISETP.GE.AND P1, PT, R10.reuse, UR9, PT ;  /* 0x000000090a007c0c */ /* 0x040fe4000bf26270 */
[----:B------:R-:W-:Y:S02]  /*0340*/  PLOP3.LUT P3, PT, P0, P3, PT, 0x80, 0x8 ;  /* 0x000000000008781c */ /* 0x000fe40000767070 */
[----:B------:R-:W-:-:S02]  /*0350*/  ISETP.GT.AND P1, PT, R10, -0x1, !P1 ;  /* 0xffffffff0a00780c */ /* 0x000fc40004f24270 */
[----:B--2---:R-:W-:Y:S02]  /*0360*/  LEA R10, P2, R19, R8, 0x2 ;  /* 0x00000008130a7211 */ /* 0x004fe400078410ff */
[----:B------:R-:W-:-:S07]  /*0370*/  PLOP3.LUT P1, PT, P0, P1, PT, 0x80, 0x8 ;  /* 0x000000000008781c */ /* 0x000fce0000723070 */
[----:B------:R-:W0:Y:S01]  /*0380*/  @P3 LDC.64 R16, c[0x0][0x388] ;  /* 0x0000e200ff103b82 */ /* 0x000e220000000a00 */
[----:B------:R-:W-:-:S05]  /*0390*/  @P3 VIADD R11, R15, UR7 ;  /* 0x000000070f0b3c36 */ /* 0x000fca0008000000 */
[----:B------:R-:W2:Y:S01]  /*03a0*/  @P1 LDG.E R21, desc[UR10][R12.64+0x4] ;  /* 0x0000040a0c151981 */ /* 0x000ea2000c1e1900 */
[----:B0-----:R-:W-:Y:S01]  /*03b0*/  @P3 IMAD.WIDE.U32 R16, R11, 0x4, R16 ;  /* 0x000000040b103825 */ /* 0x001fe200078e0010 */
[----:B------:R-:W-:Y:S02]  /*03c0*/  LEA.HI.X R11, R19, R9, R20, 0x2, P2 ;  /* 0x00000009130b7211 */ /* 0x000fe400010f1414 */
[----:B------:R-:W3:Y:S04]  /*03d0*/  @P3 LDG.E R19, desc[UR10][R12.64] ;  /* 0x0000000a0c133981 */ /* 0x000ee8000c1e1900 */
[----:B------:R0:W3:Y:S04]  /*03e0*/  @P3 LDG.E R16, desc[UR10][R16.64] ;  /* 0x0000000a10103981 */ /* 0x0000e8000c1e1900 */
[----:B------:R-:W2:Y:S01]  /*03f0*/  @P1 LDG.E R20, desc[UR10][R10.64+0x4] ;  /* 0x0000040a0a141981 */ /* 0x000ea2000c1e1900 */
[----:B------:R-:W-:-:S02]  /*0400*/  VIADD R22, R14, 0x2 ;  /* 0x000000020e167836 */ /* 0x000fc40000000000 */
[----:B------:R-:W-:-:S03]  /*0410*/  VIADD R23, R14, 0x3 ;  /* 0x000000030e177836 */ /* 0x000fc60000000000 */
[----:B------:R-:W-:Y:S01]  /*0420*/  ISETP.GE.AND P2, PT, R22, UR9, PT ;  /* 0x0000000916007c0c */ /* 0x000fe2000bf46270 */
[----:B------:R-:W-:Y:S01]  /*0430*/  VIADD R24, R14, 0x4 ;  /* 0x000000040e187836 */ /* 0x000fe20000000000 */
[C---:B------:R-:W-:Y:S02]  /*0440*/  ISETP.GE.AND P6, PT, R23.reuse, UR9, PT ;  /* 0x0000000917007c0c */ /* 0x040fe4000bfc6270 */
[----:B------:R-:W-:Y:S01]  /*0450*/  ISETP.GT.AND P2, PT, R22, -0x1, !P2 ;  /* 0xffffffff1600780c */ /* 0x000fe20005744270 */
[----:B0-----:R-:W-:Y:S01]  /*0460*/  VIADD R17, R14, 0x5 ;  /* 0x000000050e117836 */ /* 0x001fe20000000000 */
[----:B------:R-:W-:Y:S02]  /*0470*/  ISETP.GE.AND P5, PT, R24, UR9, PT ;  /* 0x0000000918007c0c */ /* 0x000fe4000bfa6270 */
[----:B------:R-:W-:Y:S02]  /*0480*/  ISETP.GT.AND P6, PT, R23, -0x1, !P6 ;  /* 0xffffffff1700780c */ /* 0x000fe400077c4270 */
[----:B------:R-:W-:-:S02]  /*0490*/  PLOP3.LUT P2, PT, P0, P2, PT, 0x80, 0x8 ;  /* 0x000000000008781c */ /* 0x000fc40000745070 */
[----:B------:R-:W-:Y:S02]  /*04a0*/  ISETP.GT.AND P5, PT, R24, -0x1, !P5 ;  /* 0xffffffff1800780c */ /* 0x000fe40006fa4270 */
[----:B------:R-:W-:Y:S02]  /*04b0*/  IADD3 R22, PT, PT, R14, 0x6, RZ ;  /* 0x000000060e167810 */ /* 0x000fe40007ffe0ff */
[C---:B------:R-:W-:Y:S02]  /*04c0*/  ISETP.GE.AND P4, PT, R17.reuse, UR9, PT ;  /* 0x0000000911007c0c */ /* 0x040fe4000bf86270 */
[----:B------:R-:W-:Y:S02]  /*04d0*/  PLOP3.LUT P5, PT, P0, P5, PT, 0x80, 0x8 ;  /* 0x000000000008781c */ /* 0x000fe400007ab070 */
[----:B------:R-:W-:-:S03]  /*04e0*/  ISETP.GT.AND P4, PT, R17, -0x1, !P4 ;  /* 0xffffffff1100780c */ /* 0x000fc60006784270 */
[----:B------:R-:W4:Y:S01]  /*04f0*/  @P2 LDG.E R17, desc[UR10][R12.64+0x8] ;  /* 0x0000080a0c112981 */ /* 0x000f22000c1e1900 */
[----:B------:R-:W-:-:S13]  /*0500*/  PLOP3.LUT P4, PT, P0, P4, PT, 0x80, 0x8 ;  /* 0x000000000008781c */ /* 0x000fda0000789070 */
[----:B------:R-:W5:Y:S01]  /*0510*/  @P4 LDG.E R23, desc[UR10][R12.64+0x14] ;  /* 0x0000140a0c174981 */ /* 0x000f62000c1e1900 */
[----:B---3--:R-:W-:Y:S01]  /*0520*/  @P3 FFMA R2, R19, R16, R2 ;  /* 0x0000001013023223 */ /* 0x008fe20000000002 */
[----:B------:R-:W-:Y:S01]  /*0530*/  PLOP3.LUT P3, PT, P0, P6, PT, 0x80, 0x8 ;  /* 0x000000000008781c */ /* 0x000fe2000076d070 */
[----:B------:R-:W-:Y:S01]  /*0540*/  VIADD R16, R14, 0x7 ;  /* 0x000000070e107836 */ /* 0x000fe20000000000 */
[C---:B------:R-:W-:Y:S01]  /*0550*/  ISETP.GE.AND P6, PT, R22.reuse, UR9, PT ;  /* 0x0000000916007c0c */ /* 0x040fe2000bfc6270 */
[----:B--2---:R-:W-:Y:S01]  /*0560*/  @P1 FFMA R2, R21, R20, R2 ;  /* 0x0000001415021223 */ /* 0x004fe20000000002 */
[----:B------:R-:W4:Y:S02]  /*0570*/  @P2 LDG.E R14, desc[UR10][R10.64+0x8] ;  /* 0x0000080a0a0e2981 */ /* 0x000f24000c1e1900 */
[----:B------:R-:W-:Y:S02]  /*0580*/  ISETP.GT.AND P6, PT, R22, -0x1, !P6 ;  /* 0xffffffff1600780c */ /* 0x000fe400077c4270 */
[----:B------:R-:W-:Y:S01]  /*0590*/  ISETP.GE.AND P1, PT, R16, UR9, PT ;  /* 0x0000000910007c0c */ /* 0x000fe2000bf26270 */
[----:B------:R-:W2:Y:S01]  /*05a0*/  @P5 LDG.E R21, desc[UR10][R12.64+0x10] ;  /* 0x0000100a0c155981 */ /* 0x000ea2000c1e1900 */
[----:B------:R-:W-:-:S02]  /*05b0*/  PLOP3.LUT P6, PT, P0, P6, PT, 0x80, 0x8 ;  /* 0x000000000008781c */ /* 0x000fc400007cd070 */
[----:B------:R-:W-:Y:S01]  /*05c0*/  ISETP.GT.AND P1, PT, R16, -0x1, !P1 ;  /* 0xffffffff1000780c */ /* 0x000fe20004f24270 */
[----:B------:R-:W3:Y:S04]  /*05d0*/  @P3 LDG.E R19, desc[UR10][R12.64+0xc] ;  /* 0x00000c0a0c133981 */ /* 0x000ee8000c1e1900 */
[----:B------:R-:W3:Y:S01]  /*05e0*/  @P3 LDG.E R16, desc[UR10][R10.64+0xc] ;  /* 0x00000c0a0a103981 */ /* 0x000ee2000c1e1900 */
[----:B------:R-:W-:-:S03]  /*05f0*/  PLOP3.LUT P1, PT, P0, P1, PT, 0x80, 0x8 ;  /* 0x000000000008781c */ /* 0x000fc60000723070 */
[----:B------:R-:W2:Y:S04]  /*0600*/  @P5 LDG.E R20, desc[UR10][R10.64+0x10] ;  /* 0x0000100a0a145981 */ /* 0x000ea8000c1e1900 */
[----:B------:R-:W5:Y:S04]  /*0610*/  @P4 LDG.E R22, desc[UR10][R10.64+0x14] ;  /* 0x0000140a0a164981 */ /* 0x000f68000c1e1900 */
[----:B------:R-:W5:Y:S04]  /*0620*/  @P6 LDG.E R25, desc[UR10][R12.64+0x18] ;  /* 0x0000180a0c196981 */ /* 0x000f68000c1e1900 */
[----:B------:R-:W5:Y:S04]  /*0630*/  @P6 LDG.E R24, desc[UR10][R10.64+0x18] ;  /* 0x0000180a0a186981 */ /* 0x000f68000c1e1900 */
[----:B------:R-:W5:Y:S04]  /*0640*/  @P1 LDG.E R27, desc[UR10][R12.64+0x1c] ;  /* 0x00001c0a0c1b1981 */ /* 0x000f68000c1e1900 */
[----:B------:R-:W5:Y:S01]  /*0650*/  @P1 LDG.E R26, desc[UR10][R10.64+0x1c] ;  /* 0x00001c0a0a1a1981 */ /* 0x000f62000c1e1900 */
[----:B------:R-:W-:-:S02]  /*0660*/  VIADD R15, R15, 0x8 ;  /* 0x000000080f0f7836 */ /* 0x000fc40000000000 */
[----:B----4-:R-:W-:-:S03]  /*0670*/  @P2 FFMA R2, R17, R14, R2 ;  /* 0x0000000e11022223 */ /* 0x010fc60000000002 */
[----:B------:R-:W-:Y:S01]  /*0680*/  ISETP.NE.AND P2, PT, R15, UR5, PT ;  /* 0x000000050f007c0c */ /* 0x000fe2000bf45270 */
[----:B---3--:R-:W-:-:S04]  /*0690*/  @P3 FFMA R2, R19, R16, R2 ;  /* 0x0000001013023223 */ /* 0x008fc80000000002 */
[----:B--2---:R-:W-:-:S04]  /*06a0*/  @P5 FFMA R2, R21, R20, R2 ;  /* 0x0000001415025223 */ /* 0x004fc80000000002 */
[----:B-----5:R-:W-:-:S04]  /*06b0*/  @P4 FFMA R2, R23, R22, R2 ;  /* 0x0000001617024223 */ /* 0x020fc80000000002 */
[----:B------:R-:W-:-:S04]  /*06c0*/  @P6 FFMA R2, R25, R24, R2 ;  /* 0x0000001819026223 */ /* 0x000fc80000000002 */
[----:B------:R-:W-:Y:S01]  /*06d0*/  @P1 FFMA R2, R27, R26, R2 ;  /* 0x0000001a1b021223 */ /* 0x000fe20000000002 */
[----:B------:R-:W-:Y:S06]  /*06e0*/  @P2 BRA `(.L_x_2) ;  /* 0xfffffff800f02947 */ /* 0x000fec000383ffff */
[----:B------:R-:W-:-:S07]  /*06f0*/  IMAD.U32 R7, RZ, RZ, UR5 ;  /* 0x00000005ff077e24 */ /* 0x000fce000f8e00ff */
.L_x_1:
[----:B------:R-:W-:-:S09]  /*0700*/  UISETP.NE.AND UP2, UPT, UR6, URZ, UPT ;  /* 0x000000ff0600728c */ /* 0x000fd2000bf45270 */
[----:B------:R-:W-:Y:S05]  /*0710*/  BRA.U !UP2, `(.L_x_3) ;  /* 0x000000050a747547 */ /* 0x000fea000b800000 */
[----:B------:R-:W-:Y:S01]  /*0720*/  UISETP.NE.AND UP2, UPT, UR8, URZ, UPT ;  /* 0x000000ff0800728c */ /* 0x000fe2000bf45270 */
[----:B------:R-:W-:Y:S10]  /*0730*/  BRA.U !UP1, `(.L_x_4) ;  /* 0x0000000109a47547 */ /* 0x000ff4000b800000 */
[----:B------:R-:W0:Y:S01]  /*0740*/  LDCU UR9, c[0x0][0x398] ;  /* 0x00007300ff0977ac */ /* 0x000e220008000800 */
[----:B------:R-:W-:Y:S01]  /*0750*/  IMAD.IADD R14, R4, 0x1, R7 ;  /* 0x00000001040e7824 */ /* 0x000fe200078e0207 */
[----:B------:R-:W1:Y:S03]  /*0760*/  LDC.64 R8, c[0x0][0x388] ;  /* 0x0000e200ff087b82 */ /* 0x000e660000000a00 */
[C---:B------:R-:W-:Y:S01]  /*0770*/  VIADD R6, R14.reuse, 0x1 ;  /* 0x000000010e067836 */ /* 0x040fe20000000000 */
[C---:B------:R-:W-:Y:S01]  /*0780*/  IADD3 R17, PT, PT, R14.reuse, 0x3, RZ ;  /* 0x000000030e117810 */ /* 0x040fe20007ffe0ff */
[----:B------:R-:W-:-:S03]  /*0790*/  VIADD R16, R14, 0x2 ;  /* 0x000000020e107836 */ /* 0x000fc60000000000 */
[----:B------:R-:W2:Y:S01]  /*07a0*/  LDC.64 R10, c[0x0][0x380] ;  /* 0x0000e000ff0a7b82 */ /* 0x000ea20000000a00 */
[----:B0-----:R-:W-:Y:S02]  /*07b0*/  ISETP.GE.AND P1, PT, R14, UR9, PT ;  /* 0x000000090e007c0c */ /* 0x001fe4000bf26270 */
[----:B------:R-:W-:Y:S02]  /*07c0*/  ISETP.GE.AND P4, PT, R6, UR9, PT ;  /* 0x0000000906007c0c */ /* 0x000fe4000bf86270 */
[----:B------:R-:W-:Y:S02]  /*07d0*/  ISETP.GT.AND P1, PT, R14, -0x1, !P1 ;  /* 0xffffffff0e00780c */ /* 0x000fe40004f24270 */
[----:B------:R-:W-:Y:S02]  /*07e0*/  ISETP.GE.AND P2, PT, R16, UR9, PT ;  /* 0x0000000910007c0c */ /* 0x000fe4000bf46270 */
[----:B------:R-:W-:Y:S02]  /*07f0*/  PLOP3.LUT P1, PT, P0, P1, PT, 0x80, 0x8 ;  /* 0x000000000008781c */ /* 0x000fe40000723070 */
[----:B------:R-:W-:-:S02]  /*0800*/  ISETP.GT.AND P4, PT, R6, -0x1, !P4 ;  /* 0xffffffff0600780c */ /* 0x000fc40006784270 */
[----:B------:R-:W-:Y:S02]  /*0810*/  IADD3 R6, P5, PT, R7, UR7, RZ ;  /* 0x0000000707067c10 */ /* 0x000fe4000ffbe0ff */
[C---:B------:R-:W-:Y:S02]  /*0820*/  ISETP.GE.AND P3, PT, R17.reuse, UR9, PT ;  /* 0x0000000911007c0c */ /* 0x040fe4000bf66270 */
[----:B------:R-:W-:Y:S02]  /*0830*/  ISETP.GT.AND P2, PT, R16, -0x1, !P2 ;  /* 0xffffffff1000780c */ /* 0x000fe40005744270 */
[----:B------:R-:W-:Y:S02]  /*0840*/  PLOP3.LUT P4, PT, P0, P4, PT, 0x80, 0x8 ;  /* 0x000000000008781c */ /* 0x000fe40000789070 */
[----:B------:R-:W-:Y:S01]  /*0850*/  ISETP.GT.AND P3, PT, R17, -0x1, !P3 ;  /* 0xffffffff1100780c */ /* 0x000fe20005f64270 */
[----:B------:R-:W0:Y:S01]  /*0860*/  @P1 LDC.64 R12, c[0x0][0x388] ;  /* 0x0000e200ff0c1b82 */ /* 0x000e220000000a00 */
[----:B------:R-:W-:Y:S01]  /*0870*/  @P1 VIADD R15, R7, UR7 ;  /* 0x00000007070f1c36 */ /* 0x000fe20008000000 */
[----:B------:R-:W-:-:S02]  /*0880*/  PLOP3.LUT P2, PT, P0, P2, PT, 0x80, 0x8 ;  /* 0x000000000008781c */ /* 0x000fc40000745070 */
[----:B------:R-:W-:Y:S01]  /*0890*/  PLOP3.LUT P3, PT, P0, P3, PT, 0x80, 0x8 ;  /* 0x000000000008781c */ /* 0x000fe20000767070 */
[----:B0-----:R-:W-:-:S04]  /*08a0*/  @P1 IMAD.WIDE.U32 R12, R15, 0x4, R12 ;  /* 0x000000040f0c1825 */ /* 0x001fc800078e000c */
[----:B------:R-:W-:Y:S02]  /*08b0*/  IMAD R15, R5, UR9, R14 ;  /* 0x00000009050f7c24 */ /* 0x000fe4000f8e020e */
[----:B------:R-:W-:Y:S01]  /*08c0*/  IMAD.X R14, RZ, RZ, RZ, P5 ;  /* 0x000000ffff0e7224 */ /* 0x000fe200028e06ff */
[C---:B-1----:R-:W-:Y:S01]  /*08d0*/  LEA R8, P5, R6.reuse, R8, 0x2 ;  /* 0x0000000806087211 */ /* 0x042fe200078a10ff */
[----:B--2---:R-:W-:Y:S01]  /*08e0*/  IMAD.WIDE R10, R15, 0x4, R10 ;  /* 0x000000040f0a7825 */ /* 0x004fe200078e020a */
[----:B------:R-:W2:Y:S02]  /*08f0*/  @P1 LDG.E R12, desc[UR10][R12.64] ;  /* 0x0000000a0c0c1981 */ /* 0x000ea4000c1e1900 */
[----:B------:R-:W-:Y:S02]  /*0900*/  LEA.HI.X R9, R6, R9, R14, 0x2, P5 ;  /* 0x0000000906097211 */ /* 0x000fe400028f140e */
[----:B------:R-:W2:Y:S04]  /*0910*/  @P1 LDG.E R15, desc[UR10][R10.64] ;  /* 0x0000000a0a0f1981 */ /* 0x000ea8000c1e1900 */
[----:B------:R-:W3:Y:S04]  /*0920*/  @P4 LDG.E R17, desc[UR10][R10.64+0x4] ;  /* 0x0000040a0a114981 */ /* 0x000ee8000c1e1900 */
[----:B------:R-:W3:Y:S04]  /*0930*/  @P4 LDG.E R6, desc[UR10][R8.64+0x4] ;  /* 0x0000040a08064981 */ /* 0x000ee8000c1e1900 */
[----:B------:R-:W4:Y:S04]  /*0940*/  @P2 LDG.E R19, desc[UR10][R10.64+0x8] ;  /* 0x0000080a0a132981 */ /* 0x000f28000c1e1900 */
[----:B------:R-:W4:Y:S04]  /*0950*/  @P2 LDG.E R14, desc[UR10][R8.64+0x8] ;  /* 0x0000080a080e2981 */ /* 0x000f28000c1e1900 */
[----:B------:R-:W5:Y:S04]  /*0960*/  @P3 LDG.E R21, desc[UR10][R10.64+0xc] ;  /* 0x00000c0a0a153981 */ /* 0x000f68000c1e1900 */
[----:B------:R-:W5:Y:S01]  /*0970*/  @P3 LDG.E R16, desc[UR10][R8.64+0xc] ;  /* 0x00000c0a08103981 */ /* 0x000f62000c1e1900 */
[----:B------:R-:W-:-:S02]  /*0980*/  VIADD R7, R7, 0x4 ;  /* 0x0000000407077836 */ /* 0x000fc40000000000 */
[----:B--2---:R-:W-:-:S04]  /*0990*/  @P1 FFMA R2, R15, R12, R2 ;  /* 0x0000000c0f021223 */ /* 0x004fc80000000002 */
[----:B---3--:R-:W-:-:S04]  /*09a0*/  @P4 FFMA R2, R17, R6, R2 ;  /* 0x0000000611024223 */ /* 0x008fc80000000002 */
[----:B----4-:R-:W-:-:S04]  /*09b0*/  @P2 FFMA R2, R19, R14, R2 ;  /* 0x0000000e13022223 */ /* 0x010fc80000000002 */
[----:B-----5:R-:W-:-:S07]  /*09c0*/  @P3 FFMA R2, R21, R16, R2 ;  /* 0x0000001015023223 */ /* 0x020fce0000000002 */
.L_x_4:
[----:B------:R-:W-:Y:S05]  /*09d0*/  BRA.U !UP2, `(.L_x_3) ;  /* 0x000000010ac47547 */ /* 0x000fea000b800000 */
[----:B------:R-:W0:Y:S01]  /*09e0*/  LDCU UR9, c[0x0][0x3a0] ;  /* 0x00007400ff0977ac */ /* 0x000e220008000800 */
[----:B------:R-:W-:Y:S02]  /*09f0*/  UISETP.NE.AND UP2, UPT, UR8, 0x1, UPT ;  /* 0x000000010800788c */ /* 0x000fe4000bf45270 */
[----:B0-----:R-:W-:-:S07]  /*0a00*/  ULOP3.LUT UP3, URZ, UR9, 0x1, URZ, 0xc0, !UPT ;  /* 0x0000000109ff7892 */ /* 0x001fce000f86c0ff */
[----:B------:R-:W-:Y:S05]  /*0a10*/  BRA.U !UP2, `(.L_x_5) ;  /* 0x000000010a6c7547 */ /* 0x000fea000b800000 */
[----:B------:R-:W0:Y:S01]  /*0a20*/  LDCU UR9, c[0x0][0x398] ;  /* 0x00007300ff0977ac */ /* 0x000e220008000800 */
[----:B------:R-:W-:Y:S01]  /*0a30*/  IMAD.IADD R6, R4, 0x1, R7 ;  /* 0x0000000104067824 */ /* 0x000fe200078e0207 */
[----:B------:R-:W1:Y:S03]  /*0a40*/  LDC.64 R12, c[0x0][0x380] ;  /* 0x0000e000ff0c7b82 */ /* 0x000e660000000a00 */
[C---:B------:R-:W-:Y:S01]  /*0a50*/  VIADD R8, R6.reuse, 0x1 ;  /* 0x0000000106087836 */ /* 0x040fe20000000000 */
[----:B0-----:R-:W-:Y:S01]  /*0a60*/  ISETP.GE.AND P1, PT, R6, UR9, PT ;  /* 0x0000000906007c0c */ /* 0x001fe2000bf26270 */
[----:B------:R-:W-:-:S03]  /*0a70*/  IMAD R15, R5, UR9, R6 ;  /* 0x00000009050f7c24 */ /* 0x000fc6000f8e0206 */
[----:B------:R-:W-:Y:S02]  /*0a80*/  ISETP.GE.AND P2, PT, R8, UR9, PT ;  /* 0x0000000908007c0c */ /* 0x000fe4000bf46270 */
[----:B------:R-:W-:Y:S02]  /*0a90*/  ISETP.GT.AND P1, PT, R6, -0x1, !P1 ;  /* 0xffffffff0600780c */ /* 0x000fe40004f24270 */
[----:B------:R-:W-:Y:S02]  /*0aa0*/  ISETP.GT.AND P2, PT, R8, -0x1, !P2 ;  /* 0xffffffff0800780c */ /* 0x000fe40005744270 */
[----:B------:R-:W-:Y:S01]  /*0ab0*/  PLOP3.LUT P1, PT, P0, P1, PT, 0x80, 0x8 ;  /* 0x000000000008781c */ /* 0x000fe20000723070 */
[----:B-1----:R-:W-:Y:S01]  /*0ac0*/  IMAD.WIDE R12, R15, 0x4, R12 ;  /* 0x000000040f0c7825 */ /* 0x002fe200078e020c */
[----:B------:R-:W-:-:S11]  /*0ad0*/  PLOP3.LUT P2, PT, P0, P2, PT, 0x80, 0x8 ;  /* 0x000000000008781c */ /* 0x000fd60000745070 */
[----:B------:R-:W0:Y:S01]  /*0ae0*/  @P1 LDC.64 R10, c[0x0][0x388] ;  /* 0x0000e200ff0a1b82 */ /* 0x000e220000000a00 */
[C---:B------:R-:W-:Y:S01]  /*0af0*/  @P1 IADD3 R17, PT, PT, R7.reuse, UR7, RZ ;  /* 0x0000000707111c10 */ /* 0x040fe2000fffe0ff */
[----:B------:R-:W2:Y:S01]  /*0b00*/  @P1 LDG.E R15, desc[UR10][R12.64] ;  /* 0x0000000a0c0f1981 */ /* 0x000ea2000c1e1900 */
[----:B------:R-:W-:-:S05]  /*0b10*/  @P2 IADD3 R6, P3, PT, R7, UR7, RZ ;  /* 0x0000000707062c10 */ /* 0x000fca000ff7e0ff */
[----:B------:R-:W1:Y:S01]  /*0b20*/  @P2 LDC.64 R8, c[0x0][0x388] ;  /* 0x0000e200ff082b82 */ /* 0x000e620000000a00 */
[----:B------:R-:W-:Y:S02]  /*0b30*/  @P2 IMAD.X R14, RZ, RZ, RZ, P3 ;  /* 0x000000ffff0e2224 */ /* 0x000fe400018e06ff */
[----:B0-----:R-:W-:Y:S02]  /*0b40*/  @P1 IMAD.WIDE.U32 R10, R17, 0x4, R10 ;  /* 0x00000004110a1825 */ /* 0x001fe400078e000a */
[----:B------:R-:W3:Y:S04]  /*0b50*/  @P2 LDG.E R17, desc[UR10][R12.64+0x4] ;  /* 0x0000040a0c112981 */ /* 0x000ee8000c1e1900 */
[----:B------:R-:W2:Y:S01]  /*0b60*/  @P1 LDG.E R11, desc[UR10][R10.64] ;  /* 0x0000000a0a0b1981 */ /* 0x000ea2000c1e1900 */
[----:B-1----:R-:W-:-:S04]  /*0b70*/  @P2 LEA R8, P3, R6, R8, 0x2 ;  /* 0x0000000806082211 */ /* 0x002fc800078610ff */
[----:B------:R-:W-:-:S05]  /*0b80*/  @P2 LEA.HI.X R9, R6, R9, R14, 0x2, P3 ;  /* 0x0000000906092211 */ /* 0x000fca00018f140e */
[----:B------:R-:W3:Y:S01]  /*0b90*/  @P2 LDG.E R8, desc[UR10][R8.64+0x4] ;  /* 0x0000040a08082981 */ /* 0x000ee2000c1e1900 */
[----:B------:R-:W-:Y:S02]  /*0ba0*/  VIADD R7, R7, 0x2 ;  /* 0x0000000207077836 */ /* 0x000fe40000000000 */
[----:B--2---:R-:W-:-:S04]  /*0bb0*/  @P1 FFMA R2, R11, R15, R2 ;  /* 0x0000000f0b021223 */ /* 0x004fc80000000002 */
[----:B---3--:R-:W-:-:S07]  /*0bc0*/  @P2 FFMA R2, R17, R8, R2 ;  /* 0x0000000811022223 */ /* 0x008fce0000000002 */
.L_x_5:
[----:B------:R-:W-:Y:S05]  /*0bd0*/  BRA.U !UP3, `(.L_x_3) ;  /* 0x000000010b447547 */ /* 0x000fea000b800000 */
[----:B------:R-:W0:Y:S01]  /*0be0*/  LDCU UR9, c[0x0][0x398] ;  /* 0x00007300ff0977ac */ /* 0x000e220008000800 */
[----:B------:R-:W-:Y:S01]  /*0bf0*/  IMAD.IADD R6, R4, 0x1, R7 ;  /* 0x0000000104067824 */ /* 0x000fe200078e0207 */
[----:B------:R-:W-:Y:S04]  /*0c00*/  BSSY.RECONVERGENT B0, `(.L_x_3) ;  /* 0x000000e000007945 */ /* 0x000fe80003800200 */
[----:B0-----:R-:W-:-:S04]  /*0c10*/  ISETP.GE.AND P1, PT, R6, UR9, PT ;  /* 0x0000000906007c0c */ /* 0x001fc8000bf26270 */
[----:B------:R-:W-:-:S04]  /*0c20*/  ISETP.GT.AND P1, PT, R6, -0x1, !P1 ;  /* 0xffffffff0600780c */ /* 0x000fc80004f24270 */
[----:B------:R-:W-:-:S13]  /*0c30*/  PLOP3.LUT P1, PT, P0, P1, PT, 0x80, 0x8 ;  /* 0x000000000008781c */ /* 0x000fda0000723070 */
[----:B------:R-:W-:Y:S05]  /*0c40*/  @!P1 BRA `(.L_x_6) ;  /* 0x0000000000249947 */ /* 0x000fea0003800000 */
[----:B------:R-:W0:Y:S01]  /*0c50*/  LDC.64 R8, c[0x0][0x380] ;  /* 0x0000e000ff087b82 */ /* 0x000e220000000a00 */
[----:B------:R-:W-:Y:S02]  /*0c60*/  IMAD R5, R5, UR9, R6 ;  /* 0x0000000905057c24 */ /* 0x000fe4000f8e0206 */
[----:B------:R-:W-:-:S05]  /*0c70*/  VIADD R13, R7, UR7 ;  /* 0x00000007070d7c36 */ /* 0x000fca0008000000 */
[----:B------:R-:W1:Y:S01]  /*0c80*/  LDC.64 R10, c[0x0][0x388] ;  /* 0x0000e200ff0a7b82 */ /* 0x000e620000000a00 */
[----:B0-----:R-:W-:-:S06]  /*0c90*/  IMAD.WIDE R6, R5, 0x4, R8 ;  /* 0x0000000405067825 */ /* 0x001fcc00078e0208 */
[----:B------:R-:W2:Y:S01]  /*0ca0*/  LDG.E R7, desc[UR10][R6.64] ;  /* 0x0000000a06077981 */ /* 0x000ea2000c1e1900 */
[----:B-1----:R-:W-:-:S06]  /*0cb0*/  IMAD.WIDE.U32 R8, R13, 0x4, R10 ;  /* 0x000000040d087825 */ /* 0x002fcc00078e000a */
[----:B------:R-:W2:Y:S02]  /*0cc0*/  LDG.E R8, desc[UR10][R8.64] ;  /* 0x0000000a08087981 */ /* 0x000ea4000c1e1900 */
[----:B--2---:R-:W-:-:S07]  /*0cd0*/  FFMA R2, R7, R8, R2 ;  /* 0x0000000807027223 */ /* 0x004fce0000000002 */
.L_x_6:
[----:B------:R-:W-:Y:S05]  /*0ce0*/  BSYNC.RECONVERGENT B0 ;  /* 0x0000000000007941 */ /* 0x000fea0003800200 */
.L_x_3:
[----:B------:R-:W-:Y:S05]  /*0cf0*/  BRA.U UP0, `(.L_x_7) ;  /* 0xfffffff500307547 */ /* 0x000fea000b83ffff */
.L_x_0:
[----:B------:R-:W0:Y:S01]  /*0d00*/  LDC.64 R4, c[0x0][0x390] ;  /* 0x0000e400ff047b82 */ /* 0x000e220000000a00 */
[----:B------:R-:W1:Y:S02]  /*0d10*/  LDCU UR7, c[0x0][0x398] ;  /* 0x00007300ff0777ac */ /* 0x000e640008000800 */
[----:B-1----:R-:W-:-:S04]  /*0d20*/  IMAD R3, R0, UR7, R3 ;  /* 0x0000000700037c24 */ /* 0x002fc8000f8e0203 */
[----:B0-----:R-:W-:-:S05]  /*0d30*/  IMAD.WIDE R4, R3, 0x4, R4 ;  /* 0x0000000403047825 */ /* 0x001fca00078e0204 */
[----:B------:R-:W-:Y:S01]  /*0d40*/  STG.E desc[UR10][R4.64], R2 ;  /* 0x0000000204007986 */ /* 0x000fe2000c10190a */
[----:B------:R-:W-:Y:S05]  /*0d50*/  EXIT ;  /* 0x000000000000794d */ /* 0x000fea0003800000 */
.L_x_8:
[----:B------:R-:W-:-:S00]  /*0d60*/  BRA `(.L_x_8) ;  /* 0xfffffffc00fc7947 */ /* 0x000fc0000383ffff */
[----:B------:R-:W-:-:S00]  /*0d70*/  NOP ;  /* 0x0000000000007918 */ /* 0x000fc00000000000 */
        /* <DEDUP_REMOVED lines=8> */
.L_x_9:


//--------------------- .nv.shared.reserved.0     --------------------------
	.section	.nv.shared.reserved.0,"aw",@nobits
	.weak		__nv_reservedSMEM_offset_0_alias
	.size		__nv_reservedSMEM_offset_0_alias, 0, 64
	.other		__nv_reservedSMEM_offset_0_alias,@"STO_CUDA_RESERVED_SHARED STV_DEFAULT"
__nv_reservedSMEM_offset_0_alias:
	.zero		0
	.zero		64


//--------------------- .nv.constant0.convolve2DKernel --------------------------
	.section	.nv.constant0.convolve2DKernel,"a",@progbits
	.sectionflags	@""
	.align	4
.nv.constant0.convolve2DKernel:
	.zero		932


//--------------------- SYMBOLS --------------------------

	.type		.nv.reservedSmem.offset0,@object
	.size		.nv.reservedSmem.offset0,0x4
